	.headerflags	@"EF_CUDA_TEXMODE_UNIFIED EF_CUDA_64BIT_ADDRESS EF_CUDA_ACCELERATORS EF_CUDA_SM90 EF_CUDA_VIRTUAL_SM(EF_CUDA_SM90)"
	.elftype	@"ET_EXEC"


//--------------------- .nv.info                  --------------------------
	.section	.nv.info,"",@"SHT_CUDA_INFO"
	.align	4


	//----- nvinfo : EIATTR_REGCOUNT
	.align		4
        /*0000*/ 	.byte	0x04, 0x2f
        /*0002*/ 	.short	(.L_1 - .L_0)
	.align		4
.L_0:
        /*0004*/ 	.word	index@(triton_poi_fused_mean_mul_sigmoid_59)
        /*0008*/ 	.word	0x00000012


	//----- nvinfo : EIATTR_MIN_STACK_SIZE
	.align		4
.L_1:
        /*000c*/ 	.byte	0x04, 0x12
        /*000e*/ 	.short	(.L_3 - .L_2)
	.align		4
.L_2:
        /*0010*/ 	.word	index@(triton_poi_fused_mean_mul_sigmoid_59)
        /*0014*/ 	.word	0x00000000


	//----- nvinfo : EIATTR_FRAME_SIZE
	.align		4
.L_3:
        /*0018*/ 	.byte	0x04, 0x11
        /*001a*/ 	.short	(.L_5 - .L_4)
	.align		4
.L_4:
        /*001c*/ 	.word	index@(triton_poi_fused_mean_mul_sigmoid_59)
        /*0020*/ 	.word	0x00000000


	//----- nvinfo : EIATTR_MIN_STACK_SIZE
	.align		4
.L_5:
        /*0024*/ 	.byte	0x04, 0x12
        /*0026*/ 	.short	(.L_7 - .L_6)
	.align		4
.L_6:
        /*0028*/ 	.word	index@(triton_poi_fused_mean_mul_sigmoid_59)
        /*002c*/ 	.word	0x00000000
.L_7:


//--------------------- .nv.info.triton_poi_fused_mean_mul_sigmoid_59 --------------------------
	.section	.nv.info.triton_poi_fused_mean_mul_sigmoid_59,"",@"SHT_CUDA_INFO"
	.sectionflags	@""
	.align	4


	//----- nvinfo : EIATTR_CUDA_API_VERSION
	.align		4
        /*0000*/ 	.byte	0x04, 0x37
        /*0002*/ 	.short	(.L_9 - .L_8)
.L_8:
        /*0004*/ 	.word	0x0000007c


	//----- nvinfo : EIATTR_KPARAM_INFO
	.align		4
.L_9:
        /*0008*/ 	.byte	0x04, 0x17
        /*000a*/ 	.short	(.L_11 - .L_10)
.L_10:
        /*000c*/ 	.word	0x00000000
        /*0010*/ 	.short	0x0002
        /*0012*/ 	.short	0x0010
        /*0014*/ 	.byte	0x00, 0xf0, 0x11, 0x00


	//----- nvinfo : EIATTR_KPARAM_INFO
	.align		4
.L_11:
        /*0018*/ 	.byte	0x04, 0x17
        /*001a*/ 	.short	(.L_13 - .L_12)
.L_12:
        /*001c*/ 	.word	0x00000000
        /*0020*/ 	.short	0x0001
        /*0022*/ 	.short	0x0008
        /*0024*/ 	.byte	0x00, 0xf4, 0x21, 0x00


	//----- nvinfo : EIATTR_KPARAM_INFO
	.align		4
.L_13:
        /*0028*/ 	.byte	0x04, 0x17
        /*002a*/ 	.short	(.L_15 - .L_14)
.L_14:
        /*002c*/ 	.word	0x00000000
        /*0030*/ 	.short	0x0000
        /*0032*/ 	.short	0x0000
        /*0034*/ 	.byte	0x00, 0xf4, 0x21, 0x00


	//----- nvinfo : EIATTR_SPARSE_MMA_MASK
	.align		4
.L_15:
        /*0038*/ 	.byte	0x03, 0x50
        /*003a*/ 	.short	0x0000


	//----- nvinfo : EIATTR_MAXREG_COUNT
	.align		4
        /*003c*/ 	.byte	0x03, 0x1b
        /*003e*/ 	.short	0x00ff


	//----- nvinfo : EIATTR_EXIT_INSTR_OFFSETS
	.align		4
        /*0040*/ 	.byte	0x04, 0x1c
        /*0042*/ 	.short	(.L_17 - .L_16)


	//   ....[0]....
.L_16:
        /*0044*/ 	.word	0x00000530


	//   ....[1]....
        /*0048*/ 	.word	0x00000560


	//----- nvinfo : EIATTR_REQNTID
	.align		4
.L_17:
        /*004c*/ 	.byte	0x04, 0x10
        /*004e*/ 	.short	(.L_19 - .L_18)
.L_18:
        /*0050*/ 	.word	0x00000080
        /*0054*/ 	.word	0x00000001
        /*0058*/ 	.word	0x00000001


	//----- nvinfo : EIATTR_CBANK_PARAM_SIZE
	.align		4
.L_19:
        /*005c*/ 	.byte	0x03, 0x19
        /*005e*/ 	.short	0x0014


	//----- nvinfo : EIATTR_PARAM_CBANK
	.align		4
        /*0060*/ 	.byte	0x04, 0x0a
        /*0062*/ 	.short	(.L_21 - .L_20)
	.align		4
.L_20:
        /*0064*/ 	.word	index@(.nv.constant0.triton_poi_fused_mean_mul_sigmoid_59)
        /*0068*/ 	.short	0x0210
        /*006a*/ 	.short	0x0014


	//----- nvinfo : EIATTR_SW_WAR
	.align		4
.L_21:
        /*006c*/ 	.byte	0x04, 0x36
        /*006e*/ 	.short	(.L_23 - .L_22)
.L_22:
        /*0070*/ 	.word	0x00000008
.L_23:


//--------------------- .nv.callgraph             --------------------------
	.section	.nv.callgraph,"",@"SHT_CUDA_CALLGRAPH"
	.align	4
	.sectionentsize	8
	.align		4
        /*0000*/ 	.word	0x00000000
	.align		4
        /*0004*/ 	.word	0xffffffff
	.align		4
        /*0008*/ 	.word	0x00000000
	.align		4
        /*000c*/ 	.word	0xfffffffe
	.align		4
        /*0010*/ 	.word	0x00000000
	.align		4
        /*0014*/ 	.word	0xfffffffd
	.align		4
        /*0018*/ 	.word	0x00000000
	.align		4
        /*001c*/ 	.word	0xfffffffc


//--------------------- .text.triton_poi_fused_mean_mul_sigmoid_59 --------------------------
	.section	.text.triton_poi_fused_mean_mul_sigmoid_59,"ax",@progbits
	.align	128
        .global         triton_poi_fused_mean_mul_sigmoid_59
        .type           triton_poi_fused_mean_mul_sigmoid_59,@function
        .size           triton_poi_fused_mean_mul_sigmoid_59,(.L_x_1 - triton_poi_fused_mean_mul_sigmoid_59)
        .other          triton_poi_fused_mean_mul_sigmoid_59,@"STO_CUDA_ENTRY STV_DEFAULT"
triton_poi_fused_mean_mul_sigmoid_59:
.text.triton_poi_fused_mean_mul_sigmoid_59:
[----:B------:R-:W0:Y:S02]  /*0000*/  LDC R1, c[0x0][0x28] ;  /* 0x00000a00ff017b82 */ /* 0x000e240000000800 */
[----:B------:R-:W1:Y:S01]  /*0010*/  S2R R2, SR_TID.X ;  /* 0x0000000000027919 */ /* 0x000e620000002100 */
[----:B------:R-:W2:Y:S01]  /*0020*/  LDC.64 R4, c[0x0][0x210] ;  /* 0x00008400ff047b82 */ /* 0x000ea20000000a00 */
[----:B------:R-:W-:Y:S01]  /*0030*/  ULDC.64 UR4, c[0x0][0x208] ;  /* 0x0000820000047ab9 */ /* 0x000fe20000000a00 */
[----:B------:R-:W3:Y:S01]  /*0040*/  S2R R3, SR_CTAID.X ;  /* 0x0000000000037919 */ /* 0x000ee20000002500 */
[----:B-1----:R-:W-:-:S04]  /*0050*/  LOP3.LUT R2, R2, 0x7f, RZ, 0xc0, !PT ;  /* 0x0000007f02027812 */ /* 0x002fc800078ec0ff */
[----:B---3--:R-:W-:Y:S01]  /*0060*/  LEA R3, R3, R2, 0x7 ;  /* 0x0000000203037211 */ /* 0x008fe200078e38ff */
[----:B------:R-:W-:-:S03]  /*0070*/  HFMA2.MMA R2, -RZ, RZ, 0, 0 ;  /* 0x00000000ff027435 */ /* 0x000fc600000001ff */
[----:B------:R-:W-:-:S07]  /*0080*/  ISETP.GE.AND P0, PT, R3, 0x1c00, PT ;  /* 0x00001c000300780c */ /* 0x000fce0003f06270 */
[----:B------:R-:W-:-:S05]  /*0090*/  IMAD.HI R0, R3, -0x6db6db6d, R2 ;  /* 0x9249249303007827 */ /* 0x000fca00078e0202 */
[----:B------:R-:W-:-:S04]  /*00a0*/  SHF.R.U32.HI R7, RZ, 0x1f, R0 ;  /* 0x0000001fff077819 */ /* 0x000fc80000011600 */
[----:B------:R-:W-:-:S05]  /*00b0*/  LEA.HI.SX32 R7, R0, R7, 0x16 ;  /* 0x0000000700077211 */ /* 0x000fca00078fb2ff */
[----:B------:R-:W-:-:S04]  /*00c0*/  IMAD R0, R7, -0x700, R3 ;  /* 0xfffff90007007824 */ /* 0x000fc800078e0203 */
[----:B------:R-:W-:Y:S01]  /*00d0*/  IMAD R7, R7, 0x1c00, R0 ;  /* 0x00001c0007077824 */ /* 0x000fe200078e0200 */
[----:B------:R-:W-:Y:S01]  /*00e0*/  HFMA2.MMA R6, -RZ, RZ, 0, 0 ;  /* 0x00000000ff067435 */ /* 0x000fe200000001ff */
[----:B------:R-:W-:Y:S02]  /*00f0*/  MOV R0, RZ ;  /* 0x000000ff00007202 */ /* 0x000fe40000000f00 */
[--C-:B--2---:R-:W-:Y:S01]  /*0100*/  IMAD.WIDE R8, R7, 0x4, R4.reuse ;  /* 0x0000000407087825 */ /* 0x104fe200078e0204 */
[----:B------:R-:W-:Y:S02]  /*0110*/  IADD3 R11, R7, 0x700, RZ ;  /* 0x00000700070b7810 */ /* 0x000fe40007ffe0ff */
[----:B------:R-:W-:Y:S02]  /*0120*/  IADD3 R13, R7, 0xe00, RZ ;  /* 0x00000e00070d7810 */ /* 0x000fe40007ffe0ff */
[----:B------:R-:W-:Y:S01]  /*0130*/  IADD3 R15, R7, 0x1500, RZ ;  /* 0x00001500070f7810 */ /* 0x000fe20007ffe0ff */
[--C-:B------:R-:W-:Y:S01]  /*0140*/  IMAD.WIDE R10, R11, 0x4, R4.reuse ;  /* 0x000000040b0a7825 */ /* 0x100fe200078e0204 */
[----:B------:R-:W2:Y:S03]  /*0150*/  @!P0 LDG.E R0, desc[UR4][R8.64] ;  /* 0x0000000408008981 */ /* 0x000ea6000c1e1900 */
[--C-:B------:R-:W-:Y:S01]  /*0160*/  IMAD.WIDE R12, R13, 0x4, R4.reuse ;  /* 0x000000040d0c7825 */ /* 0x100fe200078e0204 */
[----:B------:R-:W3:Y:S03]  /*0170*/  @!P0 LDG.E R6, desc[UR4][R10.64] ;  /* 0x000000040a068981 */ /* 0x000ee6000c1e1900 */
[----:B------:R-:W-:Y:S01]  /*0180*/  IMAD.WIDE R14, R15, 0x4, R4 ;  /* 0x000000040f0e7825 */ /* 0x000fe200078e0204 */
[----:B------:R-:W-:Y:S01]  /*0190*/  MOV R4, RZ ;  /* 0x000000ff00047202 */ /* 0x000fe20000000f00 */
[----:B------:R-:W4:Y:S05]  /*01a0*/  @!P0 LDG.E R2, desc[UR4][R12.64] ;  /* 0x000000040c028981 */ /* 0x000f2a000c1e1900 */
[----:B------:R1:W5:Y:S02]  /*01b0*/  @!P0 LDG.E R4, desc[UR4][R14.64] ;  /* 0x000000040e048981 */ /* 0x000364000c1e1900 */
[----:B-1----:R-:W-:Y:S01]  /*01c0*/  HFMA2.MMA R15, -RZ, RZ, 1.625, 0 ;  /* 0x3e800000ff0f7435 */ /* 0x002fe200000001ff */
[----:B--2---:R-:W-:Y:S01]  /*01d0*/  FADD R5, RZ, -R0 ;  /* 0x80000000ff057221 */ /* 0x004fe20000000000 */
[----:B---3--:R-:W-:-:S03]  /*01e0*/  FADD R7, RZ, -R6 ;  /* 0x80000006ff077221 */ /* 0x008fc60000000000 */
[----:B------:R-:W-:Y:S01]  /*01f0*/  FMUL R5, R5, 1.4426950216293334961 ;  /* 0x3fb8aa3b05057820 */ /* 0x000fe20000400000 */
[----:B------:R-:W-:Y:S01]  /*0200*/  FMUL R8, R7, 1.4426950216293334961 ;  /* 0x3fb8aa3b07087820 */ /* 0x000fe20000400000 */
[----:B----4-:R-:W-:-:S03]  /*0210*/  FADD R9, RZ, -R2 ;  /* 0x80000002ff097221 */ /* 0x010fc60000000000 */
[----:B------:R-:W-:Y:S02]  /*0220*/  FSETP.GEU.AND P1, PT, R5, -126, PT ;  /* 0xc2fc00000500780b */ /* 0x000fe40003f2e000 */
[----:B------:R-:W-:Y:S01]  /*0230*/  FSETP.GEU.AND P2, PT, R8, -126, PT ;  /* 0xc2fc00000800780b */ /* 0x000fe20003f4e000 */
[----:B------:R-:W-:Y:S01]  /*0240*/  FMUL R10, R9, 1.4426950216293334961 ;  /* 0x3fb8aa3b090a7820 */ /* 0x000fe20000400000 */
[----:B-----5:R-:W-:-:S04]  /*0250*/  FADD R7, RZ, -R4 ;  /* 0x80000004ff077221 */ /* 0x020fc80000000000 */
[----:B------:R-:W-:Y:S01]  /*0260*/  FMUL R12, R7, 1.4426950216293334961 ;  /* 0x3fb8aa3b070c7820 */ /* 0x000fe20000400000 */
[----:B------:R-:W-:-:S04]  /*0270*/  FSETP.GEU.AND P4, PT, R10, -126, PT ;  /* 0xc2fc00000a00780b */ /* 0x000fc80003f8e000 */
[----:B------:R-:W-:Y:S01]  /*0280*/  @!P1 FMUL R5, R5, 0.5 ;  /* 0x3f00000005059820 */ /* 0x000fe20000400000 */
[----:B------:R-:W-:Y:S01]  /*0290*/  FSETP.GEU.AND P3, PT, R12, -126, PT ;  /* 0xc2fc00000c00780b */ /* 0x000fe20003f6e000 */
[----:B------:R-:W-:Y:S02]  /*02a0*/  @!P2 FMUL R8, R8, 0.5 ;  /* 0x3f0000000808a820 */ /* 0x000fe40000400000 */
[----:B------:R-:W1:Y:S05]  /*02b0*/  MUFU.EX2 R7, R5 ;  /* 0x0000000500077308 */ /* 0x000e6a0000000800 */
[----:B------:R-:W-:-:S03]  /*02c0*/  @!P4 FMUL R10, R10, 0.5 ;  /* 0x3f0000000a0ac820 */ /* 0x000fc60000400000 */
[----:B------:R-:W2:Y:S02]  /*02d0*/  MUFU.EX2 R9, R8 ;  /* 0x0000000800097308 */ /* 0x000ea40000000800 */
[----:B------:R-:W-:Y:S01]  /*02e0*/  @!P3 FMUL R12, R12, 0.5 ;  /* 0x3f0000000c0cb820 */ /* 0x000fe20000400000 */
[----:B-1----:R-:W-:-:S05]  /*02f0*/  @!P1 FMUL R7, R7, R7 ;  /* 0x0000000707079220 */ /* 0x002fca0000400000 */
[----:B------:R1:W3:Y:S01]  /*0300*/  MUFU.EX2 R11, R10 ;  /* 0x0000000a000b7308 */ /* 0x0002e20000000800 */
[----:B------:R-:W-:Y:S01]  /*0310*/  FADD R7, R7, 1 ;  /* 0x3f80000007077421 */ /* 0x000fe20000000000 */
[----:B--2---:R-:W-:-:S06]  /*0320*/  @!P2 FMUL R9, R9, R9 ;  /* 0x000000090909a220 */ /* 0x004fcc0000400000 */
[----:B------:R2:W4:Y:S01]  /*0330*/  MUFU.EX2 R14, R12 ;  /* 0x0000000c000e7308 */ /* 0x0005220000000800 */
[----:B------:R-:W-:Y:S01]  /*0340*/  FSETP.GT.AND P1, PT, R7, 8.50705917302346158658e+37, PT ;  /* 0x7e8000000700780b */ /* 0x000fe20003f24000 */
[----:B------:R-:W-:Y:S02]  /*0350*/  FADD R5, R9, 1 ;  /* 0x3f80000009057421 */ /* 0x000fe40000000000 */
[----:B------:R-:W5:Y:S01]  /*0360*/  LDC.64 R8, c[0x0][0x218] ;  /* 0x00008600ff087b82 */ /* 0x000f620000000a00 */
[----:B-1----:R-:W-:Y:S01]  /*0370*/  FSEL R10, R15, 1, P1 ;  /* 0x3f8000000f0a7808 */ /* 0x002fe20000800000 */
[----:B---3--:R-:W-:Y:S01]  /*0380*/  @!P4 FMUL R11, R11, R11 ;  /* 0x0000000b0b0bc220 */ /* 0x008fe20000400000 */
[----:B------:R-:W-:-:S03]  /*0390*/  FSETP.GT.AND P2, PT, R5, 8.50705917302346158658e+37, PT ;  /* 0x7e8000000500780b */ /* 0x000fc60003f44000 */
[----:B------:R-:W-:Y:S01]  /*03a0*/  FADD R13, R11, 1 ;  /* 0x3f8000000b0d7421 */ /* 0x000fe20000000000 */
[----:B--2---:R-:W-:-:S03]  /*03b0*/  FSEL R12, R15, 1, P2 ;  /* 0x3f8000000f0c7808 */ /* 0x004fc60001000000 */
[----:B------:R-:W-:Y:S01]  /*03c0*/  @P1 FMUL R7, R7, 0.25 ;  /* 0x3e80000007071820 */ /* 0x000fe20000400000 */
[----:B----4-:R-:W-:Y:S01]  /*03d0*/  @!P3 FMUL R14, R14, R14 ;  /* 0x0000000e0e0eb220 */ /* 0x010fe20000400000 */
[----:B------:R-:W-:-:S03]  /*03e0*/  FSETP.GT.AND P3, PT, R13, 8.50705917302346158658e+37, PT ;  /* 0x7e8000000d00780b */ /* 0x000fc60003f64000 */
[----:B------:R-:W-:Y:S01]  /*03f0*/  FADD R14, R14, 1 ;  /* 0x3f8000000e0e7421 */ /* 0x000fe20000000000 */
[----:B------:R-:W1:Y:S01]  /*0400*/  MUFU.RCP R7, R7 ;  /* 0x0000000700077308 */ /* 0x000e620000001000 */
[----:B------:R-:W-:-:S03]  /*0410*/  @P2 FMUL R5, R5, 0.25 ;  /* 0x3e80000005052820 */ /* 0x000fc60000400000 */
[----:B------:R-:W-:-:S04]  /*0420*/  FSETP.GT.AND P4, PT, R14, 8.50705917302346158658e+37, PT ;  /* 0x7e8000000e00780b */ /* 0x000fc80003f84000 */
[----:B------:R-:W2:Y:S01]  /*0430*/  MUFU.RCP R5, R5 ;  /* 0x0000000500057308 */ /* 0x000ea20000001000 */
[----:B------:R-:W-:Y:S01]  /*0440*/  @P3 FMUL R13, R13, 0.25 ;  /* 0x3e8000000d0d3820 */ /* 0x000fe20000400000 */
[----:B-----5:R-:W-:-:S04]  /*0450*/  IMAD.WIDE R8, R3, 0x4, R8 ;  /* 0x0000000403087825 */ /* 0x020fc800078e0208 */
[----:B-1----:R-:W-:Y:S02]  /*0460*/  FMUL R7, R7, R10 ;  /* 0x0000000a07077220 */ /* 0x002fe40000400000 */
[----:B------:R-:W1:Y:S01]  /*0470*/  MUFU.RCP R13, R13 ;  /* 0x0000000d000d7308 */ /* 0x000e620000001000 */
[----:B------:R-:W-:Y:S01]  /*0480*/  @P4 FMUL R14, R14, 0.25 ;  /* 0x3e8000000e0e4820 */ /* 0x000fe20000400000 */
[----:B------:R-:W-:Y:S01]  /*0490*/  FSEL R10, R15, 1, P3 ;  /* 0x3f8000000f0a7808 */ /* 0x000fe20001800000 */
[----:B--2---:R-:W-:-:S05]  /*04a0*/  FMUL R11, R5, R12 ;  /* 0x0000000c050b7220 */ /* 0x004fca0000400000 */
[----:B------:R-:W2:Y:S01]  /*04b0*/  MUFU.RCP R14, R14 ;  /* 0x0000000e000e7308 */ /* 0x000ea20000001000 */
[----:B------:R-:W-:Y:S01]  /*04c0*/  FSEL R5, R15, 1, P4 ;  /* 0x3f8000000f057808 */ /* 0x000fe20002000000 */
[----:B------:R-:W-:-:S04]  /*04d0*/  FMUL R6, R11, R6 ;  /* 0x000000060b067220 */ /* 0x000fc80000400000 */
[----:B------:R-:W-:Y:S01]  /*04e0*/  FFMA R7, R7, R0, R6 ;  /* 0x0000000007077223 */ /* 0x000fe20000000006 */
[----:B-1----:R-:W-:-:S04]  /*04f0*/  FMUL R10, R13, R10 ;  /* 0x0000000a0d0a7220 */ /* 0x002fc80000400000 */
[----:B------:R-:W-:Y:S01]  /*0500*/  FFMA R7, R10, R2, R7 ;  /* 0x000000020a077223 */ /* 0x000fe20000000007 */
[----:B--2---:R-:W-:-:S04]  /*0510*/  FMUL R0, R14, R5 ;  /* 0x000000050e007220 */ /* 0x004fc80000400000 */
[----:B------:R-:W-:Y:S01]  /*0520*/  FFMA R0, R0, R4, R7 ;  /* 0x0000000400007223 */ /* 0x000fe20000000007 */
[----:B------:R-:W-:Y:S06]  /*0530*/  @P0 EXIT ;  /* 0x000000000000094d */ /* 0x000fec0003800000 */
[----:B------:R-:W-:-:S05]  /*0540*/  FMUL R3, R0, 0.25 ;  /* 0x3e80000000037820 */ /* 0x000fca0000400000 */
[----:B------:R-:W-:Y:S01]  /*0550*/  STG.E desc[UR4][R8.64], R3 ;  /* 0x0000000308007986 */ /* 0x000fe2000c101904 */
[----:B------:R-:W-:Y:S05]  /*0560*/  EXIT ;  /* 0x000000000000794d */ /* 0x000fea0003800000 */
.L_x_0:
[----:B------:R-:W-:-:S00]  /*0570*/  BRA `(.L_x_0) ;  /* 0xfffffffc00fc7947 */ /* 0x000fc0000383ffff */
[----:B------:R-:W-:-:S00]  /*0580*/  NOP ;  /* 0x0000000000007918 */ /* 0x000fc00000000000 */
[----:B------:R-:W-:-:S00]  /*0590*/  NOP ;  /* 0x0000000000007918 */ /* 0x000fc00000000000 */
[----:B------:R-:W-:-:S00]  /*05a0*/  NOP ;  /* 0x0000000000007918 */ /* 0x000fc00000000000 */
[----:B------:R-:W-:-:S00]  /*05b0*/  NOP ;  /* 0x0000000000007918 */ /* 0x000fc00000000000 */
[----:B------:R-:W-:-:S00]  /*05c0*/  NOP ;  /* 0x0000000000007918 */ /* 0x000fc00000000000 */
[----:B------:R-:W-:-:S00]  /*05d0*/  NOP ;  /* 0x0000000000007918 */ /* 0x000fc00000000000 */
[----:B------:R-:W-:-:S00]  /*05e0*/  NOP ;  /* 0x0000000000007918 */ /* 0x000fc00000000000 */
[----:B------:R-:W-:-:S00]  /*05f0*/  NOP ;  /* 0x0000000000007918 */ /* 0x000fc00000000000 */
.L_x_1:


//--------------------- .nv.constant0.triton_poi_fused_mean_mul_sigmoid_59 --------------------------
	.section	.nv.constant0.triton_poi_fused_mean_mul_sigmoid_59,"a",@progbits
	.sectionflags	@""
	.align	4
.nv.constant0.triton_poi_fused_mean_mul_sigmoid_59:
	.zero		548
